	.headerflags	@"EF_CUDA_TEXMODE_UNIFIED EF_CUDA_64BIT_ADDRESS EF_CUDA_SM89 EF_CUDA_VIRTUAL_SM(EF_CUDA_SM89)"
	.elftype	@"ET_EXEC"


//--------------------- .nv.info                  --------------------------
	.section	.nv.info,"",@"SHT_CUDA_INFO"
	.align	4


	//----- nvinfo : EIATTR_REGCOUNT
	.align		4
        /*0000*/ 	.byte	0x04, 0x2f
        /*0002*/ 	.short	(.L_1 - .L_0)
	.align		4
.L_0:
        /*0004*/ 	.word	index@(triton__0d1d2d3d45de)
        /*0008*/ 	.word	0x00000014


	//----- nvinfo : EIATTR_MAX_STACK_SIZE
	.align		4
.L_1:
        /*000c*/ 	.byte	0x04, 0x23
        /*000e*/ 	.short	(.L_3 - .L_2)
	.align		4
.L_2:
        /*0010*/ 	.word	index@(triton__0d1d2d3d45de)
        /*0014*/ 	.word	0x00000000


	//----- nvinfo : EIATTR_MIN_STACK_SIZE
	.align		4
.L_3:
        /*0018*/ 	.byte	0x04, 0x12
        /*001a*/ 	.short	(.L_5 - .L_4)
	.align		4
.L_4:
        /*001c*/ 	.word	index@(triton__0d1d2d3d45de)
        /*0020*/ 	.word	0x00000000


	//----- nvinfo : EIATTR_FRAME_SIZE
	.align		4
.L_5:
        /*0024*/ 	.byte	0x04, 0x11
        /*0026*/ 	.short	(.L_7 - .L_6)
	.align		4
.L_6:
        /*0028*/ 	.word	index@(triton__0d1d2d3d45de)
        /*002c*/ 	.word	0x00000000
.L_7:


//--------------------- .nv.info.triton__0d1d2d3d45de --------------------------
	.section	.nv.info.triton__0d1d2d3d45de,"",@"SHT_CUDA_INFO"
	.align	4


	//----- nvinfo : EIATTR_CUDA_API_VERSION
	.align		4
        /*0000*/ 	.byte	0x04, 0x37
        /*0002*/ 	.short	(.L_9 - .L_8)
.L_8:
        /*0004*/ 	.word	0x0000007b


	//----- nvinfo : EIATTR_PARAM_CBANK
	.align		4
.L_9:
        /*0008*/ 	.byte	0x04, 0x0a
        /*000a*/ 	.short	(.L_11 - .L_10)
	.align		4
.L_10:
        /*000c*/ 	.word	index@(.nv.constant0.triton__0d1d2d3d45de)
        /*0010*/ 	.short	0x0160
        /*0012*/ 	.short	0x0028


	//----- nvinfo : EIATTR_CBANK_PARAM_SIZE
	.align		4
.L_11:
        /*0014*/ 	.byte	0x03, 0x19
        /*0016*/ 	.short	0x0028


	//----- nvinfo : EIATTR_KPARAM_INFO
	.align		4
        /*0018*/ 	.byte	0x04, 0x17
        /*001a*/ 	.short	(.L_13 - .L_12)
.L_12:
        /*001c*/ 	.word	0x00000000
        /*0020*/ 	.short	0x0005
        /*0022*/ 	.short	0x0024
        /*0024*/ 	.byte	0x00, 0xf0, 0x11, 0x00


	//----- nvinfo : EIATTR_KPARAM_INFO
	.align		4
.L_13:
        /*0028*/ 	.byte	0x04, 0x17
        /*002a*/ 	.short	(.L_15 - .L_14)
.L_14:
        /*002c*/ 	.word	0x00000000
        /*0030*/ 	.short	0x0004
        /*0032*/ 	.short	0x0020
        /*0034*/ 	.byte	0x00, 0xf0, 0x11, 0x00


	//----- nvinfo : EIATTR_KPARAM_INFO
	.align		4
.L_15:
        /*0038*/ 	.byte	0x04, 0x17
        /*003a*/ 	.short	(.L_17 - .L_16)
.L_16:
        /*003c*/ 	.word	0x00000000
        /*0040*/ 	.short	0x0003
        /*0042*/ 	.short	0x0018
        /*0044*/ 	.byte	0x00, 0xf0, 0x21, 0x00


	//----- nvinfo : EIATTR_KPARAM_INFO
	.align		4
.L_17:
        /*0048*/ 	.byte	0x04, 0x17
        /*004a*/ 	.short	(.L_19 - .L_18)
.L_18:
        /*004c*/ 	.word	0x00000000
        /*0050*/ 	.short	0x0002
        /*0052*/ 	.short	0x0010
        /*0054*/ 	.byte	0x00, 0xf0, 0x21, 0x00


	//----- nvinfo : EIATTR_KPARAM_INFO
	.align		4
.L_19:
        /*0058*/ 	.byte	0x04, 0x17
        /*005a*/ 	.short	(.L_21 - .L_20)
.L_20:
        /*005c*/ 	.word	0x00000000
        /*0060*/ 	.short	0x0001
        /*0062*/ 	.short	0x0008
        /*0064*/ 	.byte	0x00, 0xf0, 0x21, 0x00


	//----- nvinfo : EIATTR_KPARAM_INFO
	.align		4
.L_21:
        /*0068*/ 	.byte	0x04, 0x17
        /*006a*/ 	.short	(.L_23 - .L_22)
.L_22:
        /*006c*/ 	.word	0x00000000
        /*0070*/ 	.short	0x0000
        /*0072*/ 	.short	0x0000
        /*0074*/ 	.byte	0x00, 0xf0, 0x21, 0x00


	//----- nvinfo : EIATTR_MAXREG_COUNT
	.align		4
.L_23:
        /*0078*/ 	.byte	0x03, 0x1b
        /*007a*/ 	.short	0x00ff


	//----- nvinfo : EIATTR_EXIT_INSTR_OFFSETS
	.align		4
        /*007c*/ 	.byte	0x04, 0x1c
        /*007e*/ 	.short	(.L_25 - .L_24)


	//   ....[0]....
.L_24:
        /*0080*/ 	.word	0x00000550


	//   ....[1]....
        /*0084*/ 	.word	0x00000570


	//----- nvinfo : EIATTR_MAX_THREADS
	.align		4
.L_25:
        /*0088*/ 	.byte	0x04, 0x05
        /*008a*/ 	.short	(.L_27 - .L_26)
.L_26:
        /*008c*/ 	.word	0x00000100
        /*0090*/ 	.word	0x00000001
        /*0094*/ 	.word	0x00000001
.L_27:


//--------------------- .nv.rel.action            --------------------------
	.section	.nv.rel.action,"",@"SHT_CUDA_RELOCINFO"
	.align	8
	.sectionentsize	8
        /*0000*/ 	.byte	0x73, 0x00, 0x00, 0x00, 0x00, 0x00, 0x00, 0x00, 0x00, 0x00, 0x00, 0x11, 0x25, 0x00, 0x05, 0x36


//--------------------- .nv.constant0.triton__0d1d2d3d45de --------------------------
	.section	.nv.constant0.triton__0d1d2d3d45de,"a",@progbits
	.align	4
.nv.constant0.triton__0d1d2d3d45de:
	.zero		392


//--------------------- .text.triton__0d1d2d3d45de --------------------------
	.section	.text.triton__0d1d2d3d45de,"ax",@progbits
	.sectioninfo	@"SHI_REGISTERS=20"
	.align	128
        .global         triton__0d1d2d3d45de
        .type           triton__0d1d2d3d45de,@function
        .size           triton__0d1d2d3d45de,(.L_x_1 - triton__0d1d2d3d45de)
        .other          triton__0d1d2d3d45de,@"STO_CUDA_ENTRY STV_DEFAULT"
triton__0d1d2d3d45de:
.text.triton__0d1d2d3d45de:
[----:B------:R-:W-:-:S02]  /*0000*/  IMAD.MOV.U32 R1, RZ, RZ, c[0x0][0x28] ;  /* 0x00000a00ff017624 */ /* 0x000fc400078e00ff */
[----:B------:R-:W-:Y:S01]  /*0010*/  IABS R9, c[0x0][0x180] ;  /* 0x0000600000097a13 */ /* 0x000fe20000000000 */
[----:B------:R-:W0:Y:S01]  /*0020*/  S2R R0, SR_TID.X ;  /* 0x0000000000007919 */ /* 0x000e220000002100 */
[----:B------:R-:W-:Y:S01]  /*0030*/  PRMT R13, RZ, 0x7610, R13 ;  /* 0x00007610ff0d7816 */ /* 0x000fe2000000000d */
[----:B------:R-:W-:Y:S01]  /*0040*/  IMAD.MOV.U32 R12, RZ, RZ, RZ ;  /* 0x000000ffff0c7224 */ /* 0x000fe200078e00ff */
[----:B------:R-:W1:Y:S01]  /*0050*/  I2F.RP R5, R9 ;  /* 0x0000000900057306 */ /* 0x000e620000209400 */
[----:B------:R-:W2:Y:S01]  /*0060*/  S2R R7, SR_CTAID.X ;  /* 0x0000000000077919 */ /* 0x000ea20000002500 */
[----:B------:R-:W-:Y:S01]  /*0070*/  PRMT R14, RZ, 0x7610, R14 ;  /* 0x00007610ff0e7816 */ /* 0x000fe2000000000e */
[----:B------:R-:W-:Y:S01]  /*0080*/  ULDC.64 UR4, c[0x0][0x118] ;  /* 0x0000460000047ab9 */ /* 0x000fe20000000a00 */
[----:B------:R-:W-:-:S04]  /*0090*/  MOV R15, RZ ;  /* 0x000000ff000f7202 */ /* 0x000fc80000000f00 */
[----:B-1----:R-:W1:Y:S01]  /*00a0*/  MUFU.RCP R5, R5 ;  /* 0x0000000500057308 */ /* 0x002e620000001000 */
[----:B0-----:R-:W-:-:S05]  /*00b0*/  IMAD.SHL.U32 R0, R0, 0x2, RZ ;  /* 0x0000000200007824 */ /* 0x001fca00078e00ff */
[----:B------:R-:W-:-:S04]  /*00c0*/  LOP3.LUT R0, R0, 0x1fe, RZ, 0xc0, !PT ;  /* 0x000001fe00007812 */ /* 0x000fc800078ec0ff */
[----:B--2---:R-:W-:Y:S02]  /*00d0*/  LEA R0, R7, R0, 0x9 ;  /* 0x0000000007007211 */ /* 0x004fe400078e48ff */
[----:B-1----:R-:W-:Y:S02]  /*00e0*/  IADD3 R2, R5, 0xffffffe, RZ ;  /* 0x0ffffffe05027810 */ /* 0x002fe40007ffe0ff */
[----:B------:R-:W-:Y:S02]  /*00f0*/  IADD3 R4, R0, 0x1, RZ ;  /* 0x0000000100047810 */ /* 0x000fe40007ffe0ff */
[----:B------:R0:W1:Y:S02]  /*0100*/  F2I.FTZ.U32.TRUNC.NTZ R3, R2 ;  /* 0x0000000200037305 */ /* 0x000064000021f000 */
[----:B------:R-:W-:Y:S02]  /*0110*/  IABS R7, R4 ;  /* 0x0000000400077213 */ /* 0x000fe40000000000 */
[----:B------:R-:W-:-:S04]  /*0120*/  LOP3.LUT R4, R4, c[0x0][0x180], RZ, 0x3c, !PT ;  /* 0x0000600004047a12 */ /* 0x000fc800078e3cff */
[----:B------:R-:W-:Y:S01]  /*0130*/  ISETP.GE.AND P1, PT, R4, RZ, PT ;  /* 0x000000ff0400720c */ /* 0x000fe20003f26270 */
[----:B0-----:R-:W-:Y:S02]  /*0140*/  IMAD.MOV.U32 R2, RZ, RZ, RZ ;  /* 0x000000ffff027224 */ /* 0x001fe400078e00ff */
[----:B-1----:R-:W-:-:S04]  /*0150*/  IMAD.MOV R6, RZ, RZ, -R3 ;  /* 0x000000ffff067224 */ /* 0x002fc800078e0a03 */
[----:B------:R-:W-:Y:S01]  /*0160*/  IMAD R5, R6, R9, RZ ;  /* 0x0000000906057224 */ /* 0x000fe200078e02ff */
[----:B------:R-:W-:-:S03]  /*0170*/  IABS R6, R0 ;  /* 0x0000000000067213 */ /* 0x000fc60000000000 */
[----:B------:R-:W-:-:S06]  /*0180*/  IMAD.HI.U32 R2, R3, R5, R2 ;  /* 0x0000000503027227 */ /* 0x000fcc00078e0002 */
[----:B------:R-:W-:-:S04]  /*0190*/  IMAD.HI.U32 R3, R2, R6, RZ ;  /* 0x0000000602037227 */ /* 0x000fc800078e00ff */
[----:B------:R-:W-:-:S04]  /*01a0*/  IMAD.HI.U32 R5, R2, R7, RZ ;  /* 0x0000000702057227 */ /* 0x000fc800078e00ff */
[----:B------:R-:W-:Y:S02]  /*01b0*/  IMAD.MOV R2, RZ, RZ, -R3 ;  /* 0x000000ffff027224 */ /* 0x000fe400078e0a03 */
[----:B------:R-:W-:Y:S02]  /*01c0*/  IMAD.MOV R8, RZ, RZ, -R5 ;  /* 0x000000ffff087224 */ /* 0x000fe400078e0a05 */
[C---:B------:R-:W-:Y:S02]  /*01d0*/  IMAD R2, R9.reuse, R2, R6 ;  /* 0x0000000209027224 */ /* 0x040fe400078e0206 */
[----:B------:R-:W-:-:S03]  /*01e0*/  IMAD R6, R9, R8, R7 ;  /* 0x0000000809067224 */ /* 0x000fc600078e0207 */
[C---:B------:R-:W-:Y:S02]  /*01f0*/  ISETP.GT.U32.AND P4, PT, R9.reuse, R2, PT ;  /* 0x000000020900720c */ /* 0x040fe40003f84070 */
[----:B------:R-:W-:-:S11]  /*0200*/  ISETP.GT.U32.AND P5, PT, R9, R6, PT ;  /* 0x000000060900720c */ /* 0x000fd60003fa4070 */
[-C--:B------:R-:W-:Y:S02]  /*0210*/  @!P4 IADD3 R2, R2, -R9.reuse, RZ ;  /* 0x800000090202c210 */ /* 0x080fe40007ffe0ff */
[----:B------:R-:W-:Y:S01]  /*0220*/  @!P5 IMAD.IADD R6, R6, 0x1, -R9 ;  /* 0x000000010606d824 */ /* 0x000fe200078e0a09 */
[----:B------:R-:W-:Y:S02]  /*0230*/  @!P4 IADD3 R3, R3, 0x1, RZ ;  /* 0x000000010303c810 */ /* 0x000fe40007ffe0ff */
[-C--:B------:R-:W-:Y:S02]  /*0240*/  ISETP.GE.U32.AND P2, PT, R2, R9.reuse, PT ;  /* 0x000000090200720c */ /* 0x080fe40003f46070 */
[----:B------:R-:W-:Y:S02]  /*0250*/  LOP3.LUT R2, R0, c[0x0][0x180], RZ, 0x3c, !PT ;  /* 0x0000600000027a12 */ /* 0x000fe400078e3cff */
[----:B------:R-:W-:Y:S02]  /*0260*/  ISETP.GE.U32.AND P3, PT, R6, R9, PT ;  /* 0x000000090600720c */ /* 0x000fe40003f66070 */
[----:B------:R-:W-:-:S02]  /*0270*/  ISETP.GE.AND P0, PT, R2, RZ, PT ;  /* 0x000000ff0200720c */ /* 0x000fc40003f06270 */
[----:B------:R-:W-:Y:S02]  /*0280*/  @!P5 IADD3 R5, R5, 0x1, RZ ;  /* 0x000000010505d810 */ /* 0x000fe40007ffe0ff */
[----:B------:R-:W-:-:S03]  /*0290*/  LOP3.LUT R2, RZ, c[0x0][0x180], RZ, 0x33, !PT ;  /* 0x00006000ff027a12 */ /* 0x000fc600078e33ff */
[----:B------:R-:W-:Y:S02]  /*02a0*/  @P2 IADD3 R3, R3, 0x1, RZ ;  /* 0x0000000103032810 */ /* 0x000fe40007ffe0ff */
[----:B------:R-:W-:Y:S02]  /*02b0*/  ISETP.NE.AND P2, PT, RZ, c[0x0][0x180], PT ;  /* 0x00006000ff007a0c */ /* 0x000fe40003f45270 */
[----:B------:R-:W-:Y:S02]  /*02c0*/  @P3 IADD3 R5, R5, 0x1, RZ ;  /* 0x0000000105053810 */ /* 0x000fe40007ffe0ff */
[----:B------:R-:W-:Y:S01]  /*02d0*/  @!P0 IMAD.MOV R3, RZ, RZ, -R3 ;  /* 0x000000ffff038224 */ /* 0x000fe200078e0a03 */
[----:B------:R-:W-:Y:S02]  /*02e0*/  ISETP.GE.AND P0, PT, R0, c[0x0][0x184], PT ;  /* 0x0000610000007a0c */ /* 0x000fe40003f06270 */
[----:B------:R-:W-:Y:S02]  /*02f0*/  @!P1 IADD3 R5, -R5, RZ, RZ ;  /* 0x000000ff05059210 */ /* 0x000fe40007ffe1ff */
[----:B------:R-:W-:-:S02]  /*0300*/  SEL R7, R2, R3, !P2 ;  /* 0x0000000302077207 */ /* 0x000fc40005000000 */
[----:B------:R-:W-:-:S03]  /*0310*/  SEL R2, R2, R5, !P2 ;  /* 0x0000000502027207 */ /* 0x000fc60005000000 */
[----:B------:R-:W-:-:S04]  /*0320*/  IMAD.HI R3, R7, 0x66666667, RZ ;  /* 0x6666666707037827 */ /* 0x000fc800078e02ff */
[----:B------:R-:W-:Y:S01]  /*0330*/  IMAD.HI R5, R2, 0x66666667, RZ ;  /* 0x6666666702057827 */ /* 0x000fe200078e02ff */
[----:B------:R-:W-:-:S04]  /*0340*/  SHF.R.U32.HI R4, RZ, 0x1f, R3 ;  /* 0x0000001fff047819 */ /* 0x000fc80000011603 */
[----:B------:R-:W-:Y:S02]  /*0350*/  SHF.R.U32.HI R6, RZ, 0x1f, R5 ;  /* 0x0000001fff067819 */ /* 0x000fe40000011605 */
[----:B------:R-:W-:Y:S02]  /*0360*/  LEA.HI.SX32 R4, R3, R4, 0x19 ;  /* 0x0000000403047211 */ /* 0x000fe400078fcaff */
[----:B------:R-:W-:-:S03]  /*0370*/  LEA.HI.SX32 R5, R5, R6, 0x19 ;  /* 0x0000000605057211 */ /* 0x000fc600078fcaff */
[----:B------:R-:W-:Y:S02]  /*0380*/  IMAD R4, R4, -0x140, R7 ;  /* 0xfffffec004047824 */ /* 0x000fe400078e0207 */
[----:B------:R-:W-:Y:S02]  /*0390*/  IMAD.MOV.U32 R7, RZ, RZ, 0x2 ;  /* 0x00000002ff077424 */ /* 0x000fe400078e00ff */
[----:B------:R-:W-:Y:S02]  /*03a0*/  IMAD R10, R5, -0x140, R2 ;  /* 0xfffffec0050a7824 */ /* 0x000fe400078e0202 */
[----:B------:R-:W-:-:S04]  /*03b0*/  IMAD.WIDE R2, R0, R7, c[0x0][0x160] ;  /* 0x0000580000027625 */ /* 0x000fc800078e0207 */
[-C--:B------:R-:W-:Y:S01]  /*03c0*/  IMAD.WIDE R8, R4, R7.reuse, c[0x0][0x168] ;  /* 0x00005a0004087625 */ /* 0x080fe200078e0207 */
[----:B------:R-:W2:Y:S03]  /*03d0*/  @!P0 LDG.E.EL R12, [R2.64] ;  /* 0x00000004020c8981 */ /* 0x000ea6000c2e1900 */
[-C--:B------:R-:W-:Y:S01]  /*03e0*/  IMAD.WIDE R10, R10, R7.reuse, c[0x0][0x168] ;  /* 0x00005a000a0a7625 */ /* 0x080fe200078e0207 */
[----:B------:R-:W3:Y:S03]  /*03f0*/  @!P0 LDG.E.EL.U16 R13, [R8.64] ;  /* 0x00000004080d8981 */ /* 0x000ee6000c2e1500 */
[CC--:B------:R-:W-:Y:S01]  /*0400*/  IMAD.WIDE R4, R0.reuse, R7.reuse, c[0x0][0x170] ;  /* 0x00005c0000047625 */ /* 0x0c0fe200078e0207 */
[----:B------:R-:W4:Y:S03]  /*0410*/  @!P0 LDG.E.EL.U16 R14, [R10.64] ;  /* 0x000000040a0e8981 */ /* 0x000f26000c2e1500 */
[----:B------:R-:W-:Y:S01]  /*0420*/  IMAD.MOV.U32 R16, RZ, RZ, RZ ;  /* 0x000000ffff107224 */ /* 0x000fe200078e00ff */
[----:B------:R-:W5:Y:S01]  /*0430*/  @!P0 LDG.E.EL R15, [R4.64] ;  /* 0x00000004040f8981 */ /* 0x000f62000c2e1900 */
[----:B------:R-:W-:-:S05]  /*0440*/  IMAD.WIDE R6, R0, R7, c[0x0][0x178] ;  /* 0x00005e0000067625 */ /* 0x000fca00078e0207 */
[----:B------:R-:W5:Y:S01]  /*0450*/  @!P0 LDG.E.EL R16, [R6.64] ;  /* 0x0000000406108981 */ /* 0x000f62000c2e1900 */
[--C-:B--2---:R-:W-:Y:S02]  /*0460*/  HADD2.F32 R0, -RZ, R12.reuse.H0_H0 ;  /* 0x2000000cff007230 */ /* 0x104fe40000004100 */
[----:B------:R-:W-:Y:S02]  /*0470*/  HADD2.F32 R12, -RZ, R12.H1_H1 ;  /* 0x3000000cff0c7230 */ /* 0x000fe40000004100 */
[----:B---3--:R-:W-:Y:S02]  /*0480*/  HADD2.F32 R17, -RZ, R13.H0_H0 ;  /* 0x2000000dff117230 */ /* 0x008fe40000004100 */
[----:B----4-:R-:W-:-:S03]  /*0490*/  HADD2.F32 R13, -RZ, R14.H0_H0 ;  /* 0x2000000eff0d7230 */ /* 0x010fc60000004100 */
[----:B------:R-:W-:Y:S01]  /*04a0*/  FADD R17, R0, R17 ;  /* 0x0000001100117221 */ /* 0x000fe20000000000 */
[--C-:B-----5:R-:W-:Y:S01]  /*04b0*/  HADD2.F32 R14, -RZ, R15.reuse.H0_H0 ;  /* 0x2000000fff0e7230 */ /* 0x120fe20000004100 */
[----:B------:R-:W-:Y:S01]  /*04c0*/  FADD R12, R12, R13 ;  /* 0x0000000d0c0c7221 */ /* 0x000fe20000000000 */
[----:B------:R-:W-:Y:S02]  /*04d0*/  HADD2.F32 R15, -RZ, R15.H1_H1 ;  /* 0x3000000fff0f7230 */ /* 0x000fe40000004100 */
[--C-:B------:R-:W-:Y:S01]  /*04e0*/  HADD2.F32 R0, -RZ, R16.reuse.H0_H0 ;  /* 0x20000010ff007230 */ /* 0x100fe20000004100 */
[----:B------:R-:W-:Y:S01]  /*04f0*/  FFMA R17, R14, 0.125, R17 ;  /* 0x3e0000000e117823 */ /* 0x000fe20000000011 */
[----:B------:R-:W-:Y:S01]  /*0500*/  HADD2.F32 R16, -RZ, R16.H1_H1 ;  /* 0x30000010ff107230 */ /* 0x000fe20000004100 */
[----:B------:R-:W-:Y:S02]  /*0510*/  FFMA R15, R15, 0.125, R12 ;  /* 0x3e0000000f0f7823 */ /* 0x000fe4000000000c */
[----:B------:R-:W-:-:S02]  /*0520*/  FADD R0, R0, R17 ;  /* 0x0000001100007221 */ /* 0x000fc40000000000 */
[----:B------:R-:W-:-:S05]  /*0530*/  FADD R15, R16, R15 ;  /* 0x0000000f100f7221 */ /* 0x000fca0000000000 */
[----:B------:R-:W-:Y:S01]  /*0540*/  F2FP.F16.F32.PACK_AB R15, R15, R0 ;  /* 0x000000000f0f723e */ /* 0x000fe200000000ff */
[----:B------:R-:W-:Y:S06]  /*0550*/  @P0 EXIT ;  /* 0x000000000000094d */ /* 0x000fec0003800000 */
[----:B------:R-:W-:Y:S01]  /*0560*/  STG.E [R2.64], R15 ;  /* 0x0000000f02007986 */ /* 0x000fe2000c101904 */
[----:B------:R-:W-:Y:S05]  /*0570*/  EXIT ;  /* 0x000000000000794d */ /* 0x000fea0003800000 */
.L_x_0:
[----:B------:R-:W-:-:S00]  /*0580*/  BRA `(.L_x_0) ;  /* 0xfffffff000007947 */ /* 0x000fc0000383ffff */
[----:B------:R-:W-:-:S00]  /*0590*/  NOP ;  /* 0x0000000000007918 */ /* 0x000fc00000000000 */
        /* <DEDUP_REMOVED lines=14> */
.L_x_1:
